	.headerflags	@"EF_CUDA_TEXMODE_UNIFIED EF_CUDA_64BIT_ADDRESS EF_CUDA_ACCELERATORS EF_CUDA_SM90 EF_CUDA_VIRTUAL_SM(EF_CUDA_SM90)"
	.elftype	@"ET_EXEC"


//--------------------- .nv.info                  --------------------------
	.section	.nv.info,"",@"SHT_CUDA_INFO"
	.align	4


	//----- nvinfo : EIATTR_REGCOUNT
	.align		4
        /*0000*/ 	.byte	0x04, 0x2f
        /*0002*/ 	.short	(.L_1 - .L_0)
	.align		4
.L_0:
        /*0004*/ 	.word	index@(triton_poi_fused_convolution_relu_6)
        /*0008*/ 	.word	0x0000000c


	//----- nvinfo : EIATTR_MIN_STACK_SIZE
	.align		4
.L_1:
        /*000c*/ 	.byte	0x04, 0x12
        /*000e*/ 	.short	(.L_3 - .L_2)
	.align		4
.L_2:
        /*0010*/ 	.word	index@(triton_poi_fused_convolution_relu_6)
        /*0014*/ 	.word	0x00000000


	//----- nvinfo : EIATTR_FRAME_SIZE
	.align		4
.L_3:
        /*0018*/ 	.byte	0x04, 0x11
        /*001a*/ 	.short	(.L_5 - .L_4)
	.align		4
.L_4:
        /*001c*/ 	.word	index@(triton_poi_fused_convolution_relu_6)
        /*0020*/ 	.word	0x00000000


	//----- nvinfo : EIATTR_MIN_STACK_SIZE
	.align		4
.L_5:
        /*0024*/ 	.byte	0x04, 0x12
        /*0026*/ 	.short	(.L_7 - .L_6)
	.align		4
.L_6:
        /*0028*/ 	.word	index@(triton_poi_fused_convolution_relu_6)
        /*002c*/ 	.word	0x00000000
.L_7:


//--------------------- .nv.info.triton_poi_fused_convolution_relu_6 --------------------------
	.section	.nv.info.triton_poi_fused_convolution_relu_6,"",@"SHT_CUDA_INFO"
	.sectionflags	@""
	.align	4


	//----- nvinfo : EIATTR_CUDA_API_VERSION
	.align		4
        /*0000*/ 	.byte	0x04, 0x37
        /*0002*/ 	.short	(.L_9 - .L_8)
.L_8:
        /*0004*/ 	.word	0x0000007c


	//----- nvinfo : EIATTR_KPARAM_INFO
	.align		4
.L_9:
        /*0008*/ 	.byte	0x04, 0x17
        /*000a*/ 	.short	(.L_11 - .L_10)
.L_10:
        /*000c*/ 	.word	0x00000000
        /*0010*/ 	.short	0x0002
        /*0012*/ 	.short	0x0010
        /*0014*/ 	.byte	0x00, 0xf0, 0x11, 0x00


	//----- nvinfo : EIATTR_KPARAM_INFO
	.align		4
.L_11:
        /*0018*/ 	.byte	0x04, 0x17
        /*001a*/ 	.short	(.L_13 - .L_12)
.L_12:
        /*001c*/ 	.word	0x00000000
        /*0020*/ 	.short	0x0001
        /*0022*/ 	.short	0x0008
        /*0024*/ 	.byte	0x00, 0xf4, 0x21, 0x00


	//----- nvinfo : EIATTR_KPARAM_INFO
	.align		4
.L_13:
        /*0028*/ 	.byte	0x04, 0x17
        /*002a*/ 	.short	(.L_15 - .L_14)
.L_14:
        /*002c*/ 	.word	0x00000000
        /*0030*/ 	.short	0x0000
        /*0032*/ 	.short	0x0000
        /*0034*/ 	.byte	0x00, 0xf4, 0x21, 0x00


	//----- nvinfo : EIATTR_SPARSE_MMA_MASK
	.align		4
.L_15:
        /*0038*/ 	.byte	0x03, 0x50
        /*003a*/ 	.short	0x0000


	//----- nvinfo : EIATTR_MAXREG_COUNT
	.align		4
        /*003c*/ 	.byte	0x03, 0x1b
        /*003e*/ 	.short	0x00ff


	//----- nvinfo : EIATTR_EXIT_INSTR_OFFSETS
	.align		4
        /*0040*/ 	.byte	0x04, 0x1c
        /*0042*/ 	.short	(.L_17 - .L_16)


	//   ....[0]....
.L_16:
        /*0044*/ 	.word	0x00000180


	//----- nvinfo : EIATTR_REQNTID
	.align		4
.L_17:
        /*0048*/ 	.byte	0x04, 0x10
        /*004a*/ 	.short	(.L_19 - .L_18)
.L_18:
        /*004c*/ 	.word	0x00000100
        /*0050*/ 	.word	0x00000001
        /*0054*/ 	.word	0x00000001


	//----- nvinfo : EIATTR_CBANK_PARAM_SIZE
	.align		4
.L_19:
        /*0058*/ 	.byte	0x03, 0x19
        /*005a*/ 	.short	0x0014


	//----- nvinfo : EIATTR_PARAM_CBANK
	.align		4
        /*005c*/ 	.byte	0x04, 0x0a
        /*005e*/ 	.short	(.L_21 - .L_20)
	.align		4
.L_20:
        /*0060*/ 	.word	index@(.nv.constant0.triton_poi_fused_convolution_relu_6)
        /*0064*/ 	.short	0x0210
        /*0066*/ 	.short	0x0014


	//----- nvinfo : EIATTR_SW_WAR
	.align		4
.L_21:
        /*0068*/ 	.byte	0x04, 0x36
        /*006a*/ 	.short	(.L_23 - .L_22)
.L_22:
        /*006c*/ 	.word	0x00000008
.L_23:


//--------------------- .nv.callgraph             --------------------------
	.section	.nv.callgraph,"",@"SHT_CUDA_CALLGRAPH"
	.align	4
	.sectionentsize	8
	.align		4
        /*0000*/ 	.word	0x00000000
	.align		4
        /*0004*/ 	.word	0xffffffff
	.align		4
        /*0008*/ 	.word	0x00000000
	.align		4
        /*000c*/ 	.word	0xfffffffe
	.align		4
        /*0010*/ 	.word	0x00000000
	.align		4
        /*0014*/ 	.word	0xfffffffd
	.align		4
        /*0018*/ 	.word	0x00000000
	.align		4
        /*001c*/ 	.word	0xfffffffc


//--------------------- .text.triton_poi_fused_convolution_relu_6 --------------------------
	.section	.text.triton_poi_fused_convolution_relu_6,"ax",@progbits
	.align	128
        .global         triton_poi_fused_convolution_relu_6
        .type           triton_poi_fused_convolution_relu_6,@function
        .size           triton_poi_fused_convolution_relu_6,(.L_x_1 - triton_poi_fused_convolution_relu_6)
        .other          triton_poi_fused_convolution_relu_6,@"STO_CUDA_ENTRY STV_DEFAULT"
triton_poi_fused_convolution_relu_6:
.text.triton_poi_fused_convolution_relu_6:
[----:B------:R-:W-:Y:S01]  /*0000*/  LDC R1, c[0x0][0x28] ;  /* 0x00000a00ff017b82 */ /* 0x000fe20000000800 */
[----:B------:R-:W1:Y:S07]  /*0010*/  S2R R0, SR_TID.X ;  /* 0x0000000000007919 */ /* 0x000e6e0000002100 */
[----:B------:R-:W2:Y:S01]  /*0020*/  LDC.64 R4, c[0x0][0x218] ;  /* 0x00008600ff047b82 */ /* 0x000ea20000000a00 */
[----:B------:R-:W-:Y:S01]  /*0030*/  ULDC.64 UR4, c[0x0][0x208] ;  /* 0x0000820000047ab9 */ /* 0x000fe20000000a00 */
[----:B------:R-:W3:Y:S06]  /*0040*/  S2R R7, SR_CTAID.X ;  /* 0x0000000000077919 */ /* 0x000eec0000002500 */
[----:B------:R-:W4:Y:S01]  /*0050*/  LDC.64 R2, c[0x0][0x210] ;  /* 0x00008400ff027b82 */ /* 0x000f220000000a00 */
[----:B-1----:R-:W-:-:S05]  /*0060*/  IMAD.SHL.U32 R0, R0, 0x2, RZ ;  /* 0x0000000200007824 */ /* 0x002fca00078e00ff */
[----:B------:R-:W-:-:S04]  /*0070*/  LOP3.LUT R0, R0, 0x1fe, RZ, 0xc0, !PT ;  /* 0x000001fe00007812 */ /* 0x000fc800078ec0ff */
[----:B---3--:R-:W-:-:S05]  /*0080*/  LEA R7, R7, R0, 0x9 ;  /* 0x0000000007077211 */ /* 0x008fca00078e48ff */
[----:B------:R-:W-:-:S04]  /*0090*/  IMAD.HI R0, R7, 0x2aaaaaab, RZ ;  /* 0x2aaaaaab07007827 */ /* 0x000fc800078e02ff */
[----:B----4-:R-:W-:Y:S01]  /*00a0*/  IMAD.WIDE R2, R7, 0x4, R2 ;  /* 0x0000000407027825 */ /* 0x010fe200078e0202 */
[----:B------:R-:W-:-:S04]  /*00b0*/  SHF.R.U32.HI R9, RZ, 0x1f, R0 ;  /* 0x0000001fff097819 */ /* 0x000fc80000011600 */
[----:B------:R-:W-:-:S05]  /*00c0*/  LEA.HI R0, R0, R9, RZ, 0x1c ;  /* 0x0000000900007211 */ /* 0x000fca00078fe0ff */
[----:B------:R-:W-:Y:S02]  /*00d0*/  IMAD R9, R0, -0x60, R7 ;  /* 0xffffffa000097824 */ /* 0x000fe400078e0207 */
[----:B------:R-:W3:Y:S02]  /*00e0*/  LDG.E.64 R6, desc[UR4][R2.64] ;  /* 0x0000000402067981 */ /* 0x000ee4000c1e1b00 */
[----:B--2---:R-:W-:-:S06]  /*00f0*/  IMAD.WIDE R4, R9, 0x4, R4 ;  /* 0x0000000409047825 */ /* 0x004fcc00078e0204 */
[----:B------:R-:W3:Y:S02]  /*0100*/  LDG.E.EL.64 R4, desc[UR4][R4.64] ;  /* 0x0000000404047981 */ /* 0x000ee4000c2e1b00 */
[C---:B---3--:R-:W-:Y:S01]  /*0110*/  FSETP.GEU.AND P0, PT, R6.reuse, -R4, PT ;  /* 0x800000040600720b */ /* 0x048fe20003f0e000 */
[----:B------:R-:W-:Y:S01]  /*0120*/  FADD R6, R6, R4 ;  /* 0x0000000406067221 */ /* 0x000fe20000000000 */
[C---:B------:R-:W-:Y:S01]  /*0130*/  FADD R0, R7.reuse, R5 ;  /* 0x0000000507007221 */ /* 0x040fe20000000000 */
[----:B------:R-:W-:-:S03]  /*0140*/  FSETP.GEU.AND P1, PT, R7, -R5, PT ;  /* 0x800000050700720b */ /* 0x000fc60003f2e000 */
[----:B------:R-:W-:Y:S02]  /*0150*/  FSEL R6, R6, RZ, P0 ;  /* 0x000000ff06067208 */ /* 0x000fe40000000000 */
[----:B------:R-:W-:-:S05]  /*0160*/  FSEL R7, R0, RZ, P1 ;  /* 0x000000ff00077208 */ /* 0x000fca0000800000 */
[----:B------:R-:W-:Y:S01]  /*0170*/  STG.E.64 desc[UR4][R2.64], R6 ;  /* 0x0000000602007986 */ /* 0x000fe2000c101b04 */
[----:B------:R-:W-:Y:S05]  /*0180*/  EXIT ;  /* 0x000000000000794d */ /* 0x000fea0003800000 */
.L_x_0:
[----:B------:R-:W-:-:S00]  /*0190*/  BRA `(.L_x_0) ;  /* 0xfffffffc00fc7947 */ /* 0x000fc0000383ffff */
[----:B------:R-:W-:-:S00]  /*01a0*/  NOP ;  /* 0x0000000000007918 */ /* 0x000fc00000000000 */
        /* <DEDUP_REMOVED lines=13> */
.L_x_1:


//--------------------- .nv.constant0.triton_poi_fused_convolution_relu_6 --------------------------
	.section	.nv.constant0.triton_poi_fused_convolution_relu_6,"a",@progbits
	.sectionflags	@""
	.align	4
.nv.constant0.triton_poi_fused_convolution_relu_6:
	.zero		548
